//
// Generated by NVIDIA NVVM Compiler
//
// Compiler Build ID: CL-36424714
// Cuda compilation tools, release 13.0, V13.0.88
// Based on NVVM 20.0.0
//

.version 9.0
.target sm_100
.address_size 64

	// .globl	_Z10MatrixCopyPfS_ii

.visible .entry _Z10MatrixCopyPfS_ii(
	.param .u64 .ptr .align 1 _Z10MatrixCopyPfS_ii_param_0,
	.param .u64 .ptr .align 1 _Z10MatrixCopyPfS_ii_param_1,
	.param .u32 _Z10MatrixCopyPfS_ii_param_2,
	.param .u32 _Z10MatrixCopyPfS_ii_param_3
)
{
	.reg .b32 	%r<11>;
	.reg .b32 	%f<2>;
	.reg .b64 	%rd<8>;

	ld.param.u64 	%rd1, [_Z10MatrixCopyPfS_ii_param_0];
	ld.param.u64 	%rd2, [_Z10MatrixCopyPfS_ii_param_1];
	ld.param.u32 	%r1, [_Z10MatrixCopyPfS_ii_param_3];
	cvta.to.global.u64 	%rd3, %rd2;
	cvta.to.global.u64 	%rd4, %rd1;
	mov.u32 	%r2, %ctaid.x;
	mov.u32 	%r3, %ntid.x;
	mov.u32 	%r4, %tid.x;
	mad.lo.s32 	%r5, %r2, %r3, %r4;
	mov.u32 	%r6, %ctaid.y;
	mov.u32 	%r7, %ntid.y;
	mov.u32 	%r8, %tid.y;
	mad.lo.s32 	%r9, %r6, %r7, %r8;
	mad.lo.s32 	%r10, %r1, %r5, %r9;
	mul.wide.s32 	%rd5, %r10, 4;
	add.s64 	%rd6, %rd4, %rd5;
	ld.global.f32 	%f1, [%rd6];
	add.s64 	%rd7, %rd3, %rd5;
	st.global.f32 	[%rd7], %f1;
	ret;

}


// ===== COMPILED SASS (sm_100) =====

	.target	sm_100

	.elftype	@"ET_EXEC"


//--------------------- .note.nv.tkinfo           --------------------------
	.section	.note.nv.tkinfo,"",@"SHT_NOTE"
	.sectionflags	@"SHF_NOTE_NV_TKINFO"
	.tkinfo
        /*0018*/ 	.word	0x00000002
        /*0030*/ 	.string	""
        /*0030*/ 	.string	"ptxas"
        /*0030*/ 	.string	"Cuda compilation tools, release 13.0, V13.0.88"
        /*0030*/ 	.string	"Build cuda_13.0.r13.0/compiler.36424714_0"
        /*0030*/ 	.string	"-arch sm_100 -m 64 "



//--------------------- .note.nv.cuinfo           --------------------------
	.section	.note.nv.cuinfo,"",@"SHT_NOTE"
	.sectionflags	@"SHF_NOTE_NV_CUINFO"
        /*0018*/ 	.short	0x0002
        /*001a*/ 	.short	0x0064
        /*001c*/ 	.short	0x0082
	.zero		2


//--------------------- .nv.info                  --------------------------
	.section	.nv.info,"",@"SHT_CUDA_INFO"
	.align	4


	//----- nvinfo : EIATTR_REGCOUNT
	.align		4
        /*0000*/ 	.byte	0x04, 0x2f
        /*0002*/ 	.short	(.L_1 - .L_0)
	.align		4
.L_0:
        /*0004*/ 	.word	index@(_Z10MatrixCopyPfS_ii)
        /*0008*/ 	.word	0x0000000a


	//----- nvinfo : EIATTR_FRAME_SIZE
	.align		4
.L_1:
        /*000c*/ 	.byte	0x04, 0x11
        /*000e*/ 	.short	(.L_3 - .L_2)
	.align		4
.L_2:
        /*0010*/ 	.word	index@(_Z10MatrixCopyPfS_ii)
        /*0014*/ 	.word	0x00000000


	//----- nvinfo : EIATTR_MIN_STACK_SIZE
	.align		4
.L_3:
        /*0018*/ 	.byte	0x04, 0x12
        /*001a*/ 	.short	(.L_5 - .L_4)
	.align		4
.L_4:
        /*001c*/ 	.word	index@(_Z10MatrixCopyPfS_ii)
        /*0020*/ 	.word	0x00000000
.L_5:


//--------------------- .nv.compat                --------------------------
	.section	.nv.compat,"",@"SHT_CUDA_COMPAT_INFO"
	.align	4
        /*0000*/ 	.byte	0x02, 0x09, 0x00, 0x00, 0x02, 0x02, 0x01, 0x00, 0x02, 0x05, 0x05, 0x00, 0x03, 0x07, 0x01, 0x01
        /*0010*/ 	.byte	0x02, 0x03, 0x00, 0x00, 0x02, 0x06, 0x01, 0x00, 0x04, 0x0b, 0x08, 0x00, 0x09, 0x00, 0x00, 0x00
        /*0020*/ 	.byte	0x00, 0x00, 0x00, 0x00


//--------------------- .nv.info._Z10MatrixCopyPfS_ii --------------------------
	.section	.nv.info._Z10MatrixCopyPfS_ii,"",@"SHT_CUDA_INFO"
	.sectionflags	@""
	.align	4


	//----- nvinfo : EIATTR_CUDA_API_VERSION
	.align		4
        /*0000*/ 	.byte	0x04, 0x37
        /*0002*/ 	.short	(.L_7 - .L_6)
.L_6:
        /*0004*/ 	.word	0x00000082


	//----- nvinfo : EIATTR_KPARAM_INFO
	.align		4
.L_7:
        /*0008*/ 	.byte	0x04, 0x17
        /*000a*/ 	.short	(.L_9 - .L_8)
.L_8:
        /*000c*/ 	.word	0x00000000
        /*0010*/ 	.short	0x0003
        /*0012*/ 	.short	0x0014
        /*0014*/ 	.byte	0x00, 0xf0, 0x11, 0x00


	//----- nvinfo : EIATTR_KPARAM_INFO
	.align		4
.L_9:
        /*0018*/ 	.byte	0x04, 0x17
        /*001a*/ 	.short	(.L_11 - .L_10)
.L_10:
        /*001c*/ 	.word	0x00000000
        /*0020*/ 	.short	0x0002
        /*0022*/ 	.short	0x0010
        /*0024*/ 	.byte	0x00, 0xf0, 0x11, 0x00


	//----- nvinfo : EIATTR_KPARAM_INFO
	.align		4
.L_11:
        /*0028*/ 	.byte	0x04, 0x17
        /*002a*/ 	.short	(.L_13 - .L_12)
.L_12:
        /*002c*/ 	.word	0x00000000
        /*0030*/ 	.short	0x0001
        /*0032*/ 	.short	0x0008
        /*0034*/ 	.byte	0x00, 0xf5, 0x21, 0x00


	//----- nvinfo : EIATTR_KPARAM_INFO
	.align		4
.L_13:
        /*0038*/ 	.byte	0x04, 0x17
        /*003a*/ 	.short	(.L_15 - .L_14)
.L_14:
        /*003c*/ 	.word	0x00000000
        /*0040*/ 	.short	0x0000
        /*0042*/ 	.short	0x0000
        /*0044*/ 	.byte	0x00, 0xf5, 0x21, 0x00


	//----- nvinfo : EIATTR_SPARSE_MMA_MASK
	.align		4
.L_15:
        /*0048*/ 	.byte	0x03, 0x50
        /*004a*/ 	.short	0x0000


	//----- nvinfo : EIATTR_MAXREG_COUNT
	.align		4
        /*004c*/ 	.byte	0x03, 0x1b
        /*004e*/ 	.short	0x00ff


	//----- nvinfo : EIATTR_MERCURY_ISA_VERSION
	.align		4
        /*0050*/ 	.byte	0x03, 0x5f
        /*0052*/ 	.short	0x0101


	//----- nvinfo : EIATTR_VRC_CTA_INIT_COUNT
	.align		4
        /*0054*/ 	.byte	0x02, 0x4a
	.zero		1
	.zero		1


	//----- nvinfo : EIATTR_EXIT_INSTR_OFFSETS
	.align		4
        /*0058*/ 	.byte	0x04, 0x1c
        /*005a*/ 	.short	(.L_17 - .L_16)


	//   ....[0]....
.L_16:
        /*005c*/ 	.word	0x00000120


	//----- nvinfo : EIATTR_CBANK_PARAM_SIZE
	.align		4
.L_17:
        /*0060*/ 	.byte	0x03, 0x19
        /*0062*/ 	.short	0x0018


	//----- nvinfo : EIATTR_PARAM_CBANK
	.align		4
        /*0064*/ 	.byte	0x04, 0x0a
        /*0066*/ 	.short	(.L_19 - .L_18)
	.align		4
.L_18:
        /*0068*/ 	.word	index@(.nv.constant0._Z10MatrixCopyPfS_ii)
        /*006c*/ 	.short	0x0380
        /*006e*/ 	.short	0x0018


	//----- nvinfo : EIATTR_SW_WAR
	.align		4
.L_19:
        /*0070*/ 	.byte	0x04, 0x36
        /*0072*/ 	.short	(.L_21 - .L_20)
.L_20:
        /*0074*/ 	.word	0x00000008
.L_21:


//--------------------- .nv.callgraph             --------------------------
	.section	.nv.callgraph,"",@"SHT_CUDA_CALLGRAPH"
	.align	4
	.sectionentsize	8
	.align		4
        /*0000*/ 	.word	0x00000000
	.align		4
        /*0004*/ 	.word	0xffffffff
	.align		4
        /*0008*/ 	.word	0x00000000
	.align		4
        /*000c*/ 	.word	0xfffffffe
	.align		4
        /*0010*/ 	.word	0x00000000
	.align		4
        /*0014*/ 	.word	0xfffffffd
	.align		4
        /*0018*/ 	.word	0x00000000
	.align		4
        /*001c*/ 	.word	0xfffffffc


//--------------------- .text._Z10MatrixCopyPfS_ii --------------------------
	.section	.text._Z10MatrixCopyPfS_ii,"ax",@progbits
	.align	128
        .global         _Z10MatrixCopyPfS_ii
        .type           _Z10MatrixCopyPfS_ii,@function
        .size           _Z10MatrixCopyPfS_ii,(.L_x_1 - _Z10MatrixCopyPfS_ii)
        .other          _Z10MatrixCopyPfS_ii,@"STO_CUDA_ENTRY STV_DEFAULT"
_Z10MatrixCopyPfS_ii:
.text._Z10MatrixCopyPfS_ii:
[----:B------:R-:W-:Y:S01]  /*0000*/  LDC R1, c[0x0][0x37c] ;  /* 0x0000df00ff017b82 */ /* 0x000fe20000000800 */
[----:B------:R-:W0:Y:S07]  /*0010*/  S2R R5, SR_TID.X ;  /* 0x0000000000057919 */ /* 0x000e2e0000002100 */
[----:B------:R-:W0:Y:S01]  /*0020*/  S2UR UR6, SR_CTAID.X ;  /* 0x00000000000679c3 */ /* 0x000e220000002500 */
[----:B------:R-:W1:Y:S01]  /*0030*/  LDCU UR8, c[0x0][0x394] ;  /* 0x00007280ff0877ac */ /* 0x000e620008000800 */
[----:B------:R-:W2:Y:S01]  /*0040*/  S2R R7, SR_TID.Y ;  /* 0x0000000000077919 */ /* 0x000ea20000002200 */
[----:B------:R-:W3:Y:S05]  /*0050*/  LDCU.64 UR4, c[0x0][0x358] ;  /* 0x00006b00ff0477ac */ /* 0x000eea0008000a00 */
[----:B------:R-:W0:Y:S08]  /*0060*/  LDC R0, c[0x0][0x360] ;  /* 0x0000d800ff007b82 */ /* 0x000e300000000800 */
[----:B------:R-:W2:Y:S08]  /*0070*/  S2UR UR7, SR_CTAID.Y ;  /* 0x00000000000779c3 */ /* 0x000eb00000002600 */
[----:B------:R-:W2:Y:S08]  /*0080*/  LDC R4, c[0x0][0x364] ;  /* 0x0000d900ff047b82 */ /* 0x000eb00000000800 */
[----:B------:R-:W4:Y:S01]  /*0090*/  LDC.64 R2, c[0x0][0x380] ;  /* 0x0000e000ff027b82 */ /* 0x000f220000000a00 */
[----:B0-----:R-:W-:-:S02]  /*00a0*/  IMAD R0, R0, UR6, R5 ;  /* 0x0000000600007c24 */ /* 0x001fc4000f8e0205 */
[----:B--2---:R-:W-:-:S04]  /*00b0*/  IMAD R5, R4, UR7, R7 ;  /* 0x0000000704057c24 */ /* 0x004fc8000f8e0207 */
[----:B-1----:R-:W-:Y:S02]  /*00c0*/  IMAD R7, R0, UR8, R5 ;  /* 0x0000000800077c24 */ /* 0x002fe4000f8e0205 */
[----:B------:R-:W0:Y:S02]  /*00d0*/  LDC.64 R4, c[0x0][0x388] ;  /* 0x0000e200ff047b82 */ /* 0x000e240000000a00 */
[----:B----4-:R-:W-:-:S06]  /*00e0*/  IMAD.WIDE R2, R7, 0x4, R2 ;  /* 0x0000000407027825 */ /* 0x010fcc00078e0202 */
[----:B---3--:R-:W2:Y:S01]  /*00f0*/  LDG.E R3, desc[UR4][R2.64] ;  /* 0x0000000402037981 */ /* 0x008ea2000c1e1900 */
[----:B0-----:R-:W-:-:S05]  /*0100*/  IMAD.WIDE R4, R7, 0x4, R4 ;  /* 0x0000000407047825 */ /* 0x001fca00078e0204 */
[----:B--2---:R-:W-:Y:S01]  /*0110*/  STG.E desc[UR4][R4.64], R3 ;  /* 0x0000000304007986 */ /* 0x004fe2000c101904 */
[----:B------:R-:W-:Y:S05]  /*0120*/  EXIT ;  /* 0x000000000000794d */ /* 0x000fea0003800000 */
.L_x_0:
[----:B------:R-:W-:-:S00]  /*0130*/  BRA `(.L_x_0) ;  /* 0xfffffffc00fc7947 */ /* 0x000fc0000383ffff */
[----:B------:R-:W-:-:S00]  /*0140*/  NOP ;  /* 0x0000000000007918 */ /* 0x000fc00000000000 */
        /* <DEDUP_REMOVED lines=11> */
.L_x_1:


//--------------------- .nv.shared.reserved.0     --------------------------
	.section	.nv.shared.reserved.0,"aw",@nobits
	.weak		__nv_reservedSMEM_offset_0_alias
	.size		__nv_reservedSMEM_offset_0_alias, 0, 64
	.other		__nv_reservedSMEM_offset_0_alias,@"STO_CUDA_RESERVED_SHARED STV_DEFAULT"
__nv_reservedSMEM_offset_0_alias:
	.zero		0
	.zero		64


//--------------------- .nv.constant0._Z10MatrixCopyPfS_ii --------------------------
	.section	.nv.constant0._Z10MatrixCopyPfS_ii,"a",@progbits
	.sectionflags	@""
	.align	4
.nv.constant0._Z10MatrixCopyPfS_ii:
	.zero		920


//--------------------- SYMBOLS --------------------------

	.type		.nv.reservedSmem.offset0,@object
	.size		.nv.reservedSmem.offset0,0x4
